//
// Generated by NVIDIA NVVM Compiler
//
// Compiler Build ID: CL-36424714
// Cuda compilation tools, release 13.0, V13.0.88
// Based on NVVM 20.0.0
//

.version 9.0
.target sm_100
.address_size 64

	// .globl	_Z23histogram_global_kernelPjS_jj
// _ZZ23histogram_shared_kernelPjS_jjE12bins_private has been demoted

.visible .entry _Z23histogram_global_kernelPjS_jj(
	.param .u64 .ptr .align 1 _Z23histogram_global_kernelPjS_jj_param_0,
	.param .u64 .ptr .align 1 _Z23histogram_global_kernelPjS_jj_param_1,
	.param .u32 _Z23histogram_global_kernelPjS_jj_param_2,
	.param .u32 _Z23histogram_global_kernelPjS_jj_param_3
)
{
	.reg .pred 	%p<6>;
	.reg .b32 	%r<14>;
	.reg .b64 	%rd<9>;

	ld.param.u64 	%rd3, [_Z23histogram_global_kernelPjS_jj_param_0];
	ld.param.u64 	%rd4, [_Z23histogram_global_kernelPjS_jj_param_1];
	ld.param.u32 	%r7, [_Z23histogram_global_kernelPjS_jj_param_2];
	ld.param.u32 	%r8, [_Z23histogram_global_kernelPjS_jj_param_3];
	mov.u32 	%r9, %tid.x;
	mov.u32 	%r10, %ctaid.x;
	mov.u32 	%r1, %ntid.x;
	mad.lo.s32 	%r13, %r10, %r1, %r9;
	setp.ge.u32 	%p1, %r13, %r7;
	@%p1 bra 	$L__BB0_5;
	mov.u32 	%r11, %nctaid.x;
	mul.lo.s32 	%r3, %r1, %r11;
	cvta.to.global.u64 	%rd1, %rd3;
	cvta.to.global.u64 	%rd2, %rd4;
$L__BB0_2:
	mul.wide.s32 	%rd5, %r13, 4;
	add.s64 	%rd6, %rd1, %rd5;
	ld.global.u32 	%r5, [%rd6];
	setp.lt.s32 	%p2, %r5, 0;
	setp.ge.u32 	%p3, %r5, %r8;
	or.pred  	%p4, %p2, %p3;
	@%p4 bra 	$L__BB0_4;
	mul.wide.u32 	%rd7, %r5, 4;
	add.s64 	%rd8, %rd2, %rd7;
	atom.global.add.u32 	%r12, [%rd8], 1;
$L__BB0_4:
	add.s32 	%r13, %r13, %r3;
	setp.lt.u32 	%p5, %r13, %r7;
	@%p5 bra 	$L__BB0_2;
$L__BB0_5:
	ret;

}
	// .globl	_Z23histogram_shared_kernelPjS_jj
.visible .entry _Z23histogram_shared_kernelPjS_jj(
	.param .u64 .ptr .align 1 _Z23histogram_shared_kernelPjS_jj_param_0,
	.param .u64 .ptr .align 1 _Z23histogram_shared_kernelPjS_jj_param_1,
	.param .u32 _Z23histogram_shared_kernelPjS_jj_param_2,
	.param .u32 _Z23histogram_shared_kernelPjS_jj_param_3
)
{
	.reg .pred 	%p<6>;
	.reg .b32 	%r<30>;
	.reg .b64 	%rd<9>;
	// demoted variable
	.shared .align 4 .b8 _ZZ23histogram_shared_kernelPjS_jjE12bins_private[16384];
	ld.param.u64 	%rd3, [_Z23histogram_shared_kernelPjS_jj_param_0];
	ld.param.u64 	%rd4, [_Z23histogram_shared_kernelPjS_jj_param_1];
	ld.param.u32 	%r11, [_Z23histogram_shared_kernelPjS_jj_param_2];
	ld.param.u32 	%r12, [_Z23histogram_shared_kernelPjS_jj_param_3];
	mov.u32 	%r1, %tid.x;
	mov.u32 	%r13, %ctaid.x;
	mov.u32 	%r2, %ntid.x;
	mad.lo.s32 	%r28, %r13, %r2, %r1;
	shl.b32 	%r14, %r1, 2;
	mov.u32 	%r15, _ZZ23histogram_shared_kernelPjS_jjE12bins_private;
	add.s32 	%r4, %r15, %r14;
	mov.b32 	%r16, 0;
	st.shared.u32 	[%r4], %r16;
	bar.sync 	0;
	setp.ge.u32 	%p1, %r28, %r11;
	@%p1 bra 	$L__BB1_5;
	mov.u32 	%r17, %nctaid.x;
	mul.lo.s32 	%r5, %r2, %r17;
	cvta.to.global.u64 	%rd1, %rd3;
$L__BB1_2:
	mul.wide.s32 	%rd5, %r28, 4;
	add.s64 	%rd6, %rd1, %rd5;
	ld.global.u32 	%r7, [%rd6];
	setp.gt.u32 	%p2, %r7, 4095;
	@%p2 bra 	$L__BB1_4;
	shl.b32 	%r18, %r7, 2;
	add.s32 	%r20, %r15, %r18;
	atom.shared.add.u32 	%r21, [%r20], 1;
$L__BB1_4:
	add.s32 	%r28, %r28, %r5;
	setp.lt.u32 	%p3, %r28, %r11;
	@%p3 bra 	$L__BB1_2;
$L__BB1_5:
	bar.sync 	0;
	setp.eq.s32 	%p4, %r12, 0;
	@%p4 bra 	$L__BB1_8;
	cvta.to.global.u64 	%rd2, %rd4;
	mov.b32 	%r29, 0;
$L__BB1_7:
	add.s32 	%r23, %r29, %r1;
	mul.wide.u32 	%rd7, %r23, 4;
	add.s64 	%rd8, %rd2, %rd7;
	shl.b32 	%r24, %r29, 2;
	add.s32 	%r25, %r4, %r24;
	ld.shared.u32 	%r26, [%r25];
	atom.global.add.u32 	%r27, [%rd8], %r26;
	add.s32 	%r29, %r29, %r2;
	setp.lt.u32 	%p5, %r29, %r12;
	@%p5 bra 	$L__BB1_7;
$L__BB1_8:
	ret;

}
	// .globl	_Z34histogram_shared_accumulate_kernelPjS_jj
.visible .entry _Z34histogram_shared_accumulate_kernelPjS_jj(
	.param .u64 .ptr .align 1 _Z34histogram_shared_accumulate_kernelPjS_jj_param_0,
	.param .u64 .ptr .align 1 _Z34histogram_shared_accumulate_kernelPjS_jj_param_1,
	.param .u32 _Z34histogram_shared_accumulate_kernelPjS_jj_param_2,
	.param .u32 _Z34histogram_shared_accumulate_kernelPjS_jj_param_3
)
{


	ret;

}
	// .globl	_Z14convert_kernelPjj
.visible .entry _Z14convert_kernelPjj(
	.param .u64 .ptr .align 1 _Z14convert_kernelPjj_param_0,
	.param .u32 _Z14convert_kernelPjj_param_1
)
{
	.reg .pred 	%p<2>;
	.reg .b32 	%r<7>;
	.reg .b64 	%rd<5>;

	ld.param.u64 	%rd2, [_Z14convert_kernelPjj_param_0];
	cvta.to.global.u64 	%rd3, %rd2;
	mov.u32 	%r1, %tid.x;
	mov.u32 	%r2, %ctaid.x;
	mov.u32 	%r3, %ntid.x;
	mad.lo.s32 	%r4, %r2, %r3, %r1;
	mul.wide.s32 	%rd4, %r4, 4;
	add.s64 	%rd1, %rd3, %rd4;
	ld.global.u32 	%r5, [%rd1];
	setp.lt.u32 	%p1, %r5, 128;
	@%p1 bra 	$L__BB3_2;
	mov.b32 	%r6, 127;
	st.global.u32 	[%rd1], %r6;
$L__BB3_2:
	ret;

}


// ===== COMPILED SASS (sm_100) =====

	.target	sm_100

	.elftype	@"ET_EXEC"


//--------------------- .note.nv.tkinfo           --------------------------
	.section	.note.nv.tkinfo,"",@"SHT_NOTE"
	.sectionflags	@"SHF_NOTE_NV_TKINFO"
	.tkinfo
        /*0018*/ 	.word	0x00000002
        /*0030*/ 	.string	""
        /*0030*/ 	.string	"ptxas"
        /*0030*/ 	.string	"Cuda compilation tools, release 13.0, V13.0.88"
        /*0030*/ 	.string	"Build cuda_13.0.r13.0/compiler.36424714_0"
        /*0030*/ 	.string	"-arch sm_100 -m 64 "



//--------------------- .note.nv.cuinfo           --------------------------
	.section	.note.nv.cuinfo,"",@"SHT_NOTE"
	.sectionflags	@"SHF_NOTE_NV_CUINFO"
        /*0018*/ 	.short	0x0002
        /*001a*/ 	.short	0x0064
        /*001c*/ 	.short	0x0082
	.zero		2


//--------------------- .nv.info                  --------------------------
	.section	.nv.info,"",@"SHT_CUDA_INFO"
	.align	4


	//----- nvinfo : EIATTR_REGCOUNT
	.align		4
        /*0000*/ 	.byte	0x04, 0x2f
        /*0002*/ 	.short	(.L_1 - .L_0)
	.align		4
.L_0:
        /*0004*/ 	.word	index@(_Z23histogram_global_kernelPjS_jj)
        /*0008*/ 	.word	0x0000000e


	//----- nvinfo : EIATTR_FRAME_SIZE
	.align		4
.L_1:
        /*000c*/ 	.byte	0x04, 0x11
        /*000e*/ 	.short	(.L_3 - .L_2)
	.align		4
.L_2:
        /*0010*/ 	.word	index@(_Z23histogram_global_kernelPjS_jj)
        /*0014*/ 	.word	0x00000000


	//----- nvinfo : EIATTR_REGCOUNT
	.align		4
.L_3:
        /*0018*/ 	.byte	0x04, 0x2f
        /*001a*/ 	.short	(.L_5 - .L_4)
	.align		4
.L_4:
        /*001c*/ 	.word	index@(_Z23histogram_shared_kernelPjS_jj)
        /*0020*/ 	.word	0x0000000d


	//----- nvinfo : EIATTR_FRAME_SIZE
	.align		4
.L_5:
        /*0024*/ 	.byte	0x04, 0x11
        /*0026*/ 	.short	(.L_7 - .L_6)
	.align		4
.L_6:
        /*0028*/ 	.word	index@(_Z23histogram_shared_kernelPjS_jj)
        /*002c*/ 	.word	0x00000000


	//----- nvinfo : EIATTR_REGCOUNT
	.align		4
.L_7:
        /*0030*/ 	.byte	0x04, 0x2f
        /*0032*/ 	.short	(.L_9 - .L_8)
	.align		4
.L_8:
        /*0034*/ 	.word	index@(_Z34histogram_shared_accumulate_kernelPjS_jj)
        /*0038*/ 	.word	0x00000004


	//----- nvinfo : EIATTR_FRAME_SIZE
	.align		4
.L_9:
        /*003c*/ 	.byte	0x04, 0x11
        /*003e*/ 	.short	(.L_11 - .L_10)
	.align		4
.L_10:
        /*0040*/ 	.word	index@(_Z34histogram_shared_accumulate_kernelPjS_jj)
        /*0044*/ 	.word	0x00000000


	//----- nvinfo : EIATTR_REGCOUNT
	.align		4
.L_11:
        /*0048*/ 	.byte	0x04, 0x2f
        /*004a*/ 	.short	(.L_13 - .L_12)
	.align		4
.L_12:
        /*004c*/ 	.word	index@(_Z14convert_kernelPjj)
        /*0050*/ 	.word	0x00000008


	//----- nvinfo : EIATTR_FRAME_SIZE
	.align		4
.L_13:
        /*0054*/ 	.byte	0x04, 0x11
        /*0056*/ 	.short	(.L_15 - .L_14)
	.align		4
.L_14:
        /*0058*/ 	.word	index@(_Z14convert_kernelPjj)
        /*005c*/ 	.word	0x00000000


	//----- nvinfo : EIATTR_MIN_STACK_SIZE
	.align		4
.L_15:
        /*0060*/ 	.byte	0x04, 0x12
        /*0062*/ 	.short	(.L_17 - .L_16)
	.align		4
.L_16:
        /*0064*/ 	.word	index@(_Z14convert_kernelPjj)
        /*0068*/ 	.word	0x00000000


	//----- nvinfo : EIATTR_MIN_STACK_SIZE
	.align		4
.L_17:
        /*006c*/ 	.byte	0x04, 0x12
        /*006e*/ 	.short	(.L_19 - .L_18)
	.align		4
.L_18:
        /*0070*/ 	.word	index@(_Z34histogram_shared_accumulate_kernelPjS_jj)
        /*0074*/ 	.word	0x00000000


	//----- nvinfo : EIATTR_MIN_STACK_SIZE
	.align		4
.L_19:
        /*0078*/ 	.byte	0x04, 0x12
        /*007a*/ 	.short	(.L_21 - .L_20)
	.align		4
.L_20:
        /*007c*/ 	.word	index@(_Z23histogram_shared_kernelPjS_jj)
        /*0080*/ 	.word	0x00000000


	//----- nvinfo : EIATTR_MIN_STACK_SIZE
	.align		4
.L_21:
        /*0084*/ 	.byte	0x04, 0x12
        /*0086*/ 	.short	(.L_23 - .L_22)
	.align		4
.L_22:
        /*0088*/ 	.word	index@(_Z23histogram_global_kernelPjS_jj)
        /*008c*/ 	.word	0x00000000
.L_23:


//--------------------- .nv.compat                --------------------------
	.section	.nv.compat,"",@"SHT_CUDA_COMPAT_INFO"
	.align	4
        /*0000*/ 	.byte	0x02, 0x09, 0x00, 0x00, 0x02, 0x02, 0x01, 0x00, 0x02, 0x05, 0x05, 0x00, 0x03, 0x07, 0x01, 0x01
        /*0010*/ 	.byte	0x02, 0x03, 0x00, 0x00, 0x02, 0x06, 0x01, 0x00, 0x04, 0x0b, 0x08, 0x00, 0x09, 0x00, 0x00, 0x00
        /*0020*/ 	.byte	0x00, 0x00, 0x00, 0x00


//--------------------- .nv.info._Z14convert_kernelPjj --------------------------
	.section	.nv.info._Z14convert_kernelPjj,"",@"SHT_CUDA_INFO"
	.sectionflags	@""
	.align	4


	//----- nvinfo : EIATTR_CUDA_API_VERSION
	.align		4
        /*0000*/ 	.byte	0x04, 0x37
        /*0002*/ 	.short	(.L_25 - .L_24)
.L_24:
        /*0004*/ 	.word	0x00000082


	//----- nvinfo : EIATTR_KPARAM_INFO
	.align		4
.L_25:
        /*0008*/ 	.byte	0x04, 0x17
        /*000a*/ 	.short	(.L_27 - .L_26)
.L_26:
        /*000c*/ 	.word	0x00000000
        /*0010*/ 	.short	0x0001
        /*0012*/ 	.short	0x0008
        /*0014*/ 	.byte	0x00, 0xf0, 0x11, 0x00


	//----- nvinfo : EIATTR_KPARAM_INFO
	.align		4
.L_27:
        /*0018*/ 	.byte	0x04, 0x17
        /*001a*/ 	.short	(.L_29 - .L_28)
.L_28:
        /*001c*/ 	.word	0x00000000
        /*0020*/ 	.short	0x0000
        /*0022*/ 	.short	0x0000
        /*0024*/ 	.byte	0x00, 0xf5, 0x21, 0x00


	//----- nvinfo : EIATTR_SPARSE_MMA_MASK
	.align		4
.L_29:
        /*0028*/ 	.byte	0x03, 0x50
        /*002a*/ 	.short	0x0000


	//----- nvinfo : EIATTR_MAXREG_COUNT
	.align		4
        /*002c*/ 	.byte	0x03, 0x1b
        /*002e*/ 	.short	0x00ff


	//----- nvinfo : EIATTR_MERCURY_ISA_VERSION
	.align		4
        /*0030*/ 	.byte	0x03, 0x5f
        /*0032*/ 	.short	0x0101


	//----- nvinfo : EIATTR_VRC_CTA_INIT_COUNT
	.align		4
        /*0034*/ 	.byte	0x02, 0x4a
	.zero		1
	.zero		1


	//----- nvinfo : EIATTR_EXIT_INSTR_OFFSETS
	.align		4
        /*0038*/ 	.byte	0x04, 0x1c
        /*003a*/ 	.short	(.L_31 - .L_30)


	//   ....[0]....
.L_30:
        /*003c*/ 	.word	0x000000a0


	//   ....[1]....
        /*0040*/ 	.word	0x000000d0


	//----- nvinfo : EIATTR_CBANK_PARAM_SIZE
	.align		4
.L_31:
        /*0044*/ 	.byte	0x03, 0x19
        /*0046*/ 	.short	0x000c


	//----- nvinfo : EIATTR_PARAM_CBANK
	.align		4
        /*0048*/ 	.byte	0x04, 0x0a
        /*004a*/ 	.short	(.L_33 - .L_32)
	.align		4
.L_32:
        /*004c*/ 	.word	index@(.nv.constant0._Z14convert_kernelPjj)
        /*0050*/ 	.short	0x0380
        /*0052*/ 	.short	0x000c


	//----- nvinfo : EIATTR_SW_WAR
	.align		4
.L_33:
        /*0054*/ 	.byte	0x04, 0x36
        /*0056*/ 	.short	(.L_35 - .L_34)
.L_34:
        /*0058*/ 	.word	0x00000008
.L_35:


//--------------------- .nv.info._Z34histogram_shared_accumulate_kernelPjS_jj --------------------------
	.section	.nv.info._Z34histogram_shared_accumulate_kernelPjS_jj,"",@"SHT_CUDA_INFO"
	.sectionflags	@""
	.align	4


	//----- nvinfo : EIATTR_CUDA_API_VERSION
	.align		4
        /*0000*/ 	.byte	0x04, 0x37
        /*0002*/ 	.short	(.L_37 - .L_36)
.L_36:
        /*0004*/ 	.word	0x00000082


	//----- nvinfo : EIATTR_KPARAM_INFO
	.align		4
.L_37:
        /*0008*/ 	.byte	0x04, 0x17
        /*000a*/ 	.short	(.L_39 - .L_38)
.L_38:
        /*000c*/ 	.word	0x00000000
        /*0010*/ 	.short	0x0003
        /*0012*/ 	.short	0x0014
        /*0014*/ 	.byte	0x00, 0xf0, 0x11, 0x00


	//----- nvinfo : EIATTR_KPARAM_INFO
	.align		4
.L_39:
        /*0018*/ 	.byte	0x04, 0x17
        /*001a*/ 	.short	(.L_41 - .L_40)
.L_40:
        /*001c*/ 	.word	0x00000000
        /*0020*/ 	.short	0x0002
        /*0022*/ 	.short	0x0010
        /*0024*/ 	.byte	0x00, 0xf0, 0x11, 0x00


	//----- nvinfo : EIATTR_KPARAM_INFO
	.align		4
.L_41:
        /*0028*/ 	.byte	0x04, 0x17
        /*002a*/ 	.short	(.L_43 - .L_42)
.L_42:
        /*002c*/ 	.word	0x00000000
        /*0030*/ 	.short	0x0001
        /*0032*/ 	.short	0x0008
        /*0034*/ 	.byte	0x00, 0xf5, 0x21, 0x00


	//----- nvinfo : EIATTR_KPARAM_INFO
	.align		4
.L_43:
        /*0038*/ 	.byte	0x04, 0x17
        /*003a*/ 	.short	(.L_45 - .L_44)
.L_44:
        /*003c*/ 	.word	0x00000000
        /*0040*/ 	.short	0x0000
        /*0042*/ 	.short	0x0000
        /*0044*/ 	.byte	0x00, 0xf5, 0x21, 0x00


	//----- nvinfo : EIATTR_SPARSE_MMA_MASK
	.align		4
.L_45:
        /*0048*/ 	.byte	0x03, 0x50
        /*004a*/ 	.short	0x0000


	//----- nvinfo : EIATTR_MAXREG_COUNT
	.align		4
        /*004c*/ 	.byte	0x03, 0x1b
        /*004e*/ 	.short	0x00ff


	//----- nvinfo : EIATTR_MERCURY_ISA_VERSION
	.align		4
        /*0050*/ 	.byte	0x03, 0x5f
        /*0052*/ 	.short	0x0101


	//----- nvinfo : EIATTR_VRC_CTA_INIT_COUNT
	.align		4
        /*0054*/ 	.byte	0x02, 0x4a
	.zero		1
	.zero		1


	//----- nvinfo : EIATTR_EXIT_INSTR_OFFSETS
	.align		4
        /*0058*/ 	.byte	0x04, 0x1c
        /*005a*/ 	.short	(.L_47 - .L_46)


	//   ....[0]....
.L_46:
        /*005c*/ 	.word	0x00000010


	//----- nvinfo : EIATTR_CBANK_PARAM_SIZE
	.align		4
.L_47:
        /*0060*/ 	.byte	0x03, 0x19
        /*0062*/ 	.short	0x0018


	//----- nvinfo : EIATTR_PARAM_CBANK
	.align		4
        /*0064*/ 	.byte	0x04, 0x0a
        /*0066*/ 	.short	(.L_49 - .L_48)
	.align		4
.L_48:
        /*0068*/ 	.word	index@(.nv.constant0._Z34histogram_shared_accumulate_kernelPjS_jj)
        /*006c*/ 	.short	0x0380
        /*006e*/ 	.short	0x0018


	//----- nvinfo : EIATTR_SW_WAR
	.align		4
.L_49:
        /*0070*/ 	.byte	0x04, 0x36
        /*0072*/ 	.short	(.L_51 - .L_50)
.L_50:
        /*0074*/ 	.word	0x00000008
.L_51:


//--------------------- .nv.info._Z23histogram_shared_kernelPjS_jj --------------------------
	.section	.nv.info._Z23histogram_shared_kernelPjS_jj,"",@"SHT_CUDA_INFO"
	.sectionflags	@""
	.align	4


	//----- nvinfo : EIATTR_CUDA_API_VERSION
	.align		4
        /*0000*/ 	.byte	0x04, 0x37
        /*0002*/ 	.short	(.L_53 - .L_52)
.L_52:
        /*0004*/ 	.word	0x00000082


	//----- nvinfo : EIATTR_KPARAM_INFO
	.align		4
.L_53:
        /*0008*/ 	.byte	0x04, 0x17
        /*000a*/ 	.short	(.L_55 - .L_54)
.L_54:
        /*000c*/ 	.word	0x00000000
        /*0010*/ 	.short	0x0003
        /*0012*/ 	.short	0x0014
        /*0014*/ 	.byte	0x00, 0xf0, 0x11, 0x00


	//----- nvinfo : EIATTR_KPARAM_INFO
	.align		4
.L_55:
        /*0018*/ 	.byte	0x04, 0x17
        /*001a*/ 	.short	(.L_57 - .L_56)
.L_56:
        /*001c*/ 	.word	0x00000000
        /*0020*/ 	.short	0x0002
        /*0022*/ 	.short	0x0010
        /*0024*/ 	.byte	0x00, 0xf0, 0x11, 0x00


	//----- nvinfo : EIATTR_KPARAM_INFO
	.align		4
.L_57:
        /*0028*/ 	.byte	0x04, 0x17
        /*002a*/ 	.short	(.L_59 - .L_58)
.L_58:
        /*002c*/ 	.word	0x00000000
        /*0030*/ 	.short	0x0001
        /*0032*/ 	.short	0x0008
        /*0034*/ 	.byte	0x00, 0xf5, 0x21, 0x00


	//----- nvinfo : EIATTR_KPARAM_INFO
	.align		4
.L_59:
        /*0038*/ 	.byte	0x04, 0x17
        /*003a*/ 	.short	(.L_61 - .L_60)
.L_60:
        /*003c*/ 	.word	0x00000000
        /*0040*/ 	.short	0x0000
        /*0042*/ 	.short	0x0000
        /*0044*/ 	.byte	0x00, 0xf5, 0x21, 0x00


	//----- nvinfo : EIATTR_SPARSE_MMA_MASK
	.align		4
.L_61:
        /*0048*/ 	.byte	0x03, 0x50
        /*004a*/ 	.short	0x0000


	//----- nvinfo : EIATTR_MAXREG_COUNT
	.align		4
        /*004c*/ 	.byte	0x03, 0x1b
        /*004e*/ 	.short	0x00ff


	//----- nvinfo : EIATTR_NUM_BARRIERS
	.align		4
        /*0050*/ 	.byte	0x02, 0x4c
        /*0052*/ 	.byte	0x01
	.zero		1


	//----- nvinfo : EIATTR_MERCURY_ISA_VERSION
	.align		4
        /*0054*/ 	.byte	0x03, 0x5f
        /*0056*/ 	.short	0x0101


	//----- nvinfo : EIATTR_VRC_CTA_INIT_COUNT
	.align		4
        /*0058*/ 	.byte	0x02, 0x4a
	.zero		1
	.zero		1


	//----- nvinfo : EIATTR_EXIT_INSTR_OFFSETS
	.align		4
        /*005c*/ 	.byte	0x04, 0x1c
        /*005e*/ 	.short	(.L_63 - .L_62)


	//   ....[0]....
.L_62:
        /*0060*/ 	.word	0x00000230


	//   ....[1]....
        /*0064*/ 	.word	0x000002e0


	//----- nvinfo : EIATTR_CRS_STACK_SIZE
	.align		4
.L_63:
        /*0068*/ 	.byte	0x04, 0x1e
        /*006a*/ 	.short	(.L_65 - .L_64)
.L_64:
        /*006c*/ 	.word	0x00000000


	//----- nvinfo : EIATTR_CBANK_PARAM_SIZE
	.align		4
.L_65:
        /*0070*/ 	.byte	0x03, 0x19
        /*0072*/ 	.short	0x0018


	//----- nvinfo : EIATTR_PARAM_CBANK
	.align		4
        /*0074*/ 	.byte	0x04, 0x0a
        /*0076*/ 	.short	(.L_67 - .L_66)
	.align		4
.L_66:
        /*0078*/ 	.word	index@(.nv.constant0._Z23histogram_shared_kernelPjS_jj)
        /*007c*/ 	.short	0x0380
        /*007e*/ 	.short	0x0018


	//----- nvinfo : EIATTR_SW_WAR
	.align		4
.L_67:
        /*0080*/ 	.byte	0x04, 0x36
        /*0082*/ 	.short	(.L_69 - .L_68)
.L_68:
        /*0084*/ 	.word	0x00000008
.L_69:


//--------------------- .nv.info._Z23histogram_global_kernelPjS_jj --------------------------
	.section	.nv.info._Z23histogram_global_kernelPjS_jj,"",@"SHT_CUDA_INFO"
	.sectionflags	@""
	.align	4


	//----- nvinfo : EIATTR_CUDA_API_VERSION
	.align		4
        /*0000*/ 	.byte	0x04, 0x37
        /*0002*/ 	.short	(.L_71 - .L_70)
.L_70:
        /*0004*/ 	.word	0x00000082


	//----- nvinfo : EIATTR_KPARAM_INFO
	.align		4
.L_71:
        /*0008*/ 	.byte	0x04, 0x17
        /*000a*/ 	.short	(.L_73 - .L_72)
.L_72:
        /*000c*/ 	.word	0x00000000
        /*0010*/ 	.short	0x0003
        /*0012*/ 	.short	0x0014
        /*0014*/ 	.byte	0x00, 0xf0, 0x11, 0x00


	//----- nvinfo : EIATTR_KPARAM_INFO
	.align		4
.L_73:
        /*0018*/ 	.byte	0x04, 0x17
        /*001a*/ 	.short	(.L_75 - .L_74)
.L_74:
        /*001c*/ 	.word	0x00000000
        /*0020*/ 	.short	0x0002
        /*0022*/ 	.short	0x0010
        /*0024*/ 	.byte	0x00, 0xf0, 0x11, 0x00


	//----- nvinfo : EIATTR_KPARAM_INFO
	.align		4
.L_75:
        /*0028*/ 	.byte	0x04, 0x17
        /*002a*/ 	.short	(.L_77 - .L_76)
.L_76:
        /*002c*/ 	.word	0x00000000
        /*0030*/ 	.short	0x0001
        /*0032*/ 	.short	0x0008
        /*0034*/ 	.byte	0x00, 0xf5, 0x21, 0x00


	//----- nvinfo : EIATTR_KPARAM_INFO
	.align		4
.L_77:
        /*0038*/ 	.byte	0x04, 0x17
        /*003a*/ 	.short	(.L_79 - .L_78)
.L_78:
        /*003c*/ 	.word	0x00000000
        /*0040*/ 	.short	0x0000
        /*0042*/ 	.short	0x0000
        /*0044*/ 	.byte	0x00, 0xf5, 0x21, 0x00


	//----- nvinfo : EIATTR_SPARSE_MMA_MASK
	.align		4
.L_79:
        /*0048*/ 	.byte	0x03, 0x50
        /*004a*/ 	.short	0x0000


	//----- nvinfo : EIATTR_MAXREG_COUNT
	.align		4
        /*004c*/ 	.byte	0x03, 0x1b
        /*004e*/ 	.short	0x00ff


	//----- nvinfo : EIATTR_MERCURY_ISA_VERSION
	.align		4
        /*0050*/ 	.byte	0x03, 0x5f
        /*0052*/ 	.short	0x0101


	//----- nvinfo : EIATTR_VRC_CTA_INIT_COUNT
	.align		4
        /*0054*/ 	.byte	0x02, 0x4a
	.zero		1
	.zero		1


	//----- nvinfo : EIATTR_EXIT_INSTR_OFFSETS
	.align		4
        /*0058*/ 	.byte	0x04, 0x1c
        /*005a*/ 	.short	(.L_81 - .L_80)


	//   ....[0]....
.L_80:
        /*005c*/ 	.word	0x00000070


	//   ....[1]....
        /*0060*/ 	.word	0x000001b0


	//----- nvinfo : EIATTR_CRS_STACK_SIZE
	.align		4
.L_81:
        /*0064*/ 	.byte	0x04, 0x1e
        /*0066*/ 	.short	(.L_83 - .L_82)
.L_82:
        /*0068*/ 	.word	0x00000000


	//----- nvinfo : EIATTR_CBANK_PARAM_SIZE
	.align		4
.L_83:
        /*006c*/ 	.byte	0x03, 0x19
        /*006e*/ 	.short	0x0018


	//----- nvinfo : EIATTR_PARAM_CBANK
	.align		4
        /*0070*/ 	.byte	0x04, 0x0a
        /*0072*/ 	.short	(.L_85 - .L_84)
	.align		4
.L_84:
        /*0074*/ 	.word	index@(.nv.constant0._Z23histogram_global_kernelPjS_jj)
        /*0078*/ 	.short	0x0380
        /*007a*/ 	.short	0x0018


	//----- nvinfo : EIATTR_SW_WAR
	.align		4
.L_85:
        /*007c*/ 	.byte	0x04, 0x36
        /*007e*/ 	.short	(.L_87 - .L_86)
.L_86:
        /*0080*/ 	.word	0x00000008
.L_87:


//--------------------- .nv.callgraph             --------------------------
	.section	.nv.callgraph,"",@"SHT_CUDA_CALLGRAPH"
	.align	4
	.sectionentsize	8
	.align		4
        /*0000*/ 	.word	0x00000000
	.align		4
        /*0004*/ 	.word	0xffffffff
	.align		4
        /*0008*/ 	.word	0x00000000
	.align		4
        /*000c*/ 	.word	0xfffffffe
	.align		4
        /*0010*/ 	.word	0x00000000
	.align		4
        /*0014*/ 	.word	0xfffffffd
	.align		4
        /*0018*/ 	.word	0x00000000
	.align		4
        /*001c*/ 	.word	0xfffffffc


//--------------------- .text._Z14convert_kernelPjj --------------------------
	.section	.text._Z14convert_kernelPjj,"ax",@progbits
	.align	128
        .global         _Z14convert_kernelPjj
        .type           _Z14convert_kernelPjj,@function
        .size           _Z14convert_kernelPjj,(.L_x_13 - _Z14convert_kernelPjj)
        .other          _Z14convert_kernelPjj,@"STO_CUDA_ENTRY STV_DEFAULT"
_Z14convert_kernelPjj:
.text._Z14convert_kernelPjj:
[----:B------:R-:W-:Y:S01]  /*0000*/  LDC R1, c[0x0][0x37c] ;  /* 0x0000df00ff017b82 */ /* 0x000fe20000000800 */
[----:B------:R-:W0:Y:S07]  /*0010*/  S2R R5, SR_TID.X ;  /* 0x0000000000057919 */ /* 0x000e2e0000002100 */
[----:B------:R-:W0:Y:S01]  /*0020*/  S2UR UR6, SR_CTAID.X ;  /* 0x00000000000679c3 */ /* 0x000e220000002500 */
[----:B------:R-:W1:Y:S07]  /*0030*/  LDCU.64 UR4, c[0x0][0x358] ;  /* 0x00006b00ff0477ac */ /* 0x000e6e0008000a00 */
[----:B------:R-:W0:Y:S08]  /*0040*/  LDC R0, c[0x0][0x360] ;  /* 0x0000d800ff007b82 */ /* 0x000e300000000800 */
[----:B------:R-:W2:Y:S01]  /*0050*/  LDC.64 R2, c[0x0][0x380] ;  /* 0x0000e000ff027b82 */ /* 0x000ea20000000a00 */
[----:B0-----:R-:W-:-:S04]  /*0060*/  IMAD R5, R0, UR6, R5 ;  /* 0x0000000600057c24 */ /* 0x001fc8000f8e0205 */
[----:B--2---:R-:W-:-:S05]  /*0070*/  IMAD.WIDE R2, R5, 0x4, R2 ;  /* 0x0000000405027825 */ /* 0x004fca00078e0202 */
[----:B-1----:R-:W2:Y:S02]  /*0080*/  LDG.E R0, desc[UR4][R2.64] ;  /* 0x0000000402007981 */ /* 0x002ea4000c1e1900 */
[----:B--2---:R-:W-:-:S13]  /*0090*/  ISETP.GE.U32.AND P0, PT, R0, 0x80, PT ;  /* 0x000000800000780c */ /* 0x004fda0003f06070 */
[----:B------:R-:W-:Y:S05]  /*00a0*/  @!P0 EXIT ;  /* 0x000000000000894d */ /* 0x000fea0003800000 */
[----:B------:R-:W-:-:S05]  /*00b0*/  HFMA2 R5, -RZ, RZ, 0, 7.569789886474609375e-06 ;  /* 0x0000007fff057431 */ /* 0x000fca00000001ff */
[----:B------:R-:W-:Y:S01]  /*00c0*/  STG.E desc[UR4][R2.64], R5 ;  /* 0x0000000502007986 */ /* 0x000fe2000c101904 */
[----:B------:R-:W-:Y:S05]  /*00d0*/  EXIT ;  /* 0x000000000000794d */ /* 0x000fea0003800000 */
.L_x_0:
[----:B------:R-:W-:-:S00]  /*00e0*/  BRA `(.L_x_0) ;  /* 0xfffffffc00fc7947 */ /* 0x000fc0000383ffff */
[----:B------:R-:W-:-:S00]  /*00f0*/  NOP ;  /* 0x0000000000007918 */ /* 0x000fc00000000000 */
        /* <DEDUP_REMOVED lines=8> */
.L_x_13:


//--------------------- .text._Z34histogram_shared_accumulate_kernelPjS_jj --------------------------
	.section	.text._Z34histogram_shared_accumulate_kernelPjS_jj,"ax",@progbits
	.align	128
        .global         _Z34histogram_shared_accumulate_kernelPjS_jj
        .type           _Z34histogram_shared_accumulate_kernelPjS_jj,@function
        .size           _Z34histogram_shared_accumulate_kernelPjS_jj,(.L_x_14 - _Z34histogram_shared_accumulate_kernelPjS_jj)
        .other          _Z34histogram_shared_accumulate_kernelPjS_jj,@"STO_CUDA_ENTRY STV_DEFAULT"
_Z34histogram_shared_accumulate_kernelPjS_jj:
.text._Z34histogram_shared_accumulate_kernelPjS_jj:
[----:B------:R-:W-:Y:S01]  /*0000*/  LDC R1, c[0x0][0x37c] ;  /* 0x0000df00ff017b82 */ /* 0x000fe20000000800 */
[----:B------:R-:W-:Y:S05]  /*0010*/  EXIT ;  /* 0x000000000000794d */ /* 0x000fea0003800000 */
.L_x_1:
        /* <DEDUP_REMOVED lines=14> */
.L_x_14:


//--------------------- .text._Z23histogram_shared_kernelPjS_jj --------------------------
	.section	.text._Z23histogram_shared_kernelPjS_jj,"ax",@progbits
	.align	128
        .global         _Z23histogram_shared_kernelPjS_jj
        .type           _Z23histogram_shared_kernelPjS_jj,@function
        .size           _Z23histogram_shared_kernelPjS_jj,(.L_x_15 - _Z23histogram_shared_kernelPjS_jj)
        .other          _Z23histogram_shared_kernelPjS_jj,@"STO_CUDA_ENTRY STV_DEFAULT"
_Z23histogram_shared_kernelPjS_jj:
.text._Z23histogram_shared_kernelPjS_jj:
[----:B------:R-:W-:Y:S08]  /*0000*/  LDC R1, c[0x0][0x37c] ;  /* 0x0000df00ff017b82 */ /* 0x000ff00000000800 */
[----:B------:R-:W0:Y:S01]  /*0010*/  S2UR UR5, SR_CgaCtaId ;  /* 0x00000000000579c3 */ /* 0x000e220000008800 */
[----:B------:R-:W1:Y:S01]  /*0020*/  S2R R8, SR_TID.X ;  /* 0x0000000000087919 */ /* 0x000e620000002100 */
[----:B------:R-:W-:Y:S01]  /*0030*/  UMOV UR4, 0x400 ;  /* 0x0000040000047882 */ /* 0x000fe20000000000 */
[----:B------:R-:W2:Y:S01]  /*0040*/  LDCU.64 UR6, c[0x0][0x358] ;  /* 0x00006b00ff0677ac */ /* 0x000ea20008000a00 */
[----:B------:R-:W-:Y:S01]  /*0050*/  BSSY.RECONVERGENT B0, `(.L_x_2) ;  /* 0x000001a000007945 */ /* 0x000fe20003800200 */
[----:B------:R-:W3:Y:S03]  /*0060*/  LDCU UR9, c[0x0][0x390] ;  /* 0x00007200ff0977ac */ /* 0x000ee60008000800 */
[----:B------:R-:W4:Y:S08]  /*0070*/  S2UR UR8, SR_CTAID.X ;  /* 0x00000000000879c3 */ /* 0x000f300000002500 */
[----:B------:R-:W4:Y:S01]  /*0080*/  LDC R10, c[0x0][0x360] ;  /* 0x0000d800ff0a7b82 */ /* 0x000f220000000800 */
[----:B0-----:R-:W-:Y:S01]  /*0090*/  ULEA UR4, UR5, UR4, 0x18 ;  /* 0x0000000405047291 */ /* 0x001fe2000f8ec0ff */
[----:B------:R-:W0:Y:S05]  /*00a0*/  LDCU UR5, c[0x0][0x390] ;  /* 0x00007200ff0577ac */ /* 0x000e2a0008000800 */
[----:B-1----:R-:W-:-:S05]  /*00b0*/  LEA R6, R8, UR4, 0x2 ;  /* 0x0000000408067c11 */ /* 0x002fca000f8e10ff */
[----:B------:R1:W-:Y:S01]  /*00c0*/  STS [R6], RZ ;  /* 0x000000ff06007388 */ /* 0x0003e20000000800 */
[----:B----4-:R-:W-:Y:S01]  /*00d0*/  IMAD R0, R10, UR8, R8 ;  /* 0x000000080a007c24 */ /* 0x010fe2000f8e0208 */
[----:B------:R-:W-:Y:S04]  /*00e0*/  BAR.SYNC.DEFER_BLOCKING 0x0 ;  /* 0x0000000000007b1d */ /* 0x000fe80000010000 */
[----:B0-----:R-:W-:-:S13]  /*00f0*/  ISETP.GE.U32.AND P0, PT, R0, UR5, PT ;  /* 0x0000000500007c0c */ /* 0x001fda000bf06070 */
[----:B-123--:R-:W-:Y:S05]  /*0100*/  @P0 BRA `(.L_x_3) ;  /* 0x0000000000380947 */ /* 0x00efea0003800000 */
[----:B------:R-:W0:Y:S01]  /*0110*/  LDC.64 R4, c[0x0][0x380] ;  /* 0x0000e000ff047b82 */ /* 0x000e220000000a00 */
[----:B------:R-:W1:Y:S02]  /*0120*/  LDCU UR5, c[0x0][0x370] ;  /* 0x00006e00ff0577ac */ /* 0x000e640008000800 */
[----:B-1----:R-:W-:-:S07]  /*0130*/  IMAD R7, R10, UR5, RZ ;  /* 0x000000050a077c24 */ /* 0x002fce000f8e02ff */
.L_x_6:
[----:B0-----:R-:W-:-:S06]  /*0140*/  IMAD.WIDE R2, R0, 0x4, R4 ;  /* 0x0000000400027825 */ /* 0x001fcc00078e0204 */
[----:B------:R-:W2:Y:S01]  /*0150*/  LDG.E R2, desc[UR6][R2.64] ;  /* 0x0000000602027981 */ /* 0x000ea2000c1e1900 */
[----:B------:R-:W-:Y:S01]  /*0160*/  IMAD.IADD R0, R7, 0x1, R0 ;  /* 0x0000000107007824 */ /* 0x000fe200078e0200 */
[----:B------:R-:W-:Y:S04]  /*0170*/  BSSY.RECONVERGENT B1, `(.L_x_4) ;  /* 0x0000006000017945 */ /* 0x000fe80003800200 */
[----:B------:R-:W-:Y:S02]  /*0180*/  ISETP.GE.U32.AND P1, PT, R0, UR9, PT ;  /* 0x0000000900007c0c */ /* 0x000fe4000bf26070 */
[----:B--2---:R-:W-:-:S13]  /*0190*/  ISETP.GT.U32.AND P0, PT, R2, 0xfff, PT ;  /* 0x00000fff0200780c */ /* 0x004fda0003f04070 */
[----:B------:R-:W-:Y:S05]  /*01a0*/  @P0 BRA `(.L_x_5) ;  /* 0x0000000000080947 */ /* 0x000fea0003800000 */
[----:B------:R-:W-:-:S05]  /*01b0*/  LEA R2, R2, UR4, 0x2 ;  /* 0x0000000402027c11 */ /* 0x000fca000f8e10ff */
[----:B------:R0:W-:Y:S02]  /*01c0*/  ATOMS.POPC.INC.32 RZ, [R2+URZ] ;  /* 0x0000000002ff7f8c */ /* 0x0001e4000d8000ff */
.L_x_5:
[----:B------:R-:W-:Y:S05]  /*01d0*/  BSYNC.RECONVERGENT B1 ;  /* 0x0000000000017941 */ /* 0x000fea0003800200 */
.L_x_4:
[----:B------:R-:W-:Y:S05]  /*01e0*/  @!P1 BRA `(.L_x_6) ;  /* 0xfffffffc00d49947 */ /* 0x000fea000383ffff */
.L_x_3:
[----:B------:R-:W-:Y:S05]  /*01f0*/  BSYNC.RECONVERGENT B0 ;  /* 0x0000000000007941 */ /* 0x000fea0003800200 */
.L_x_2:
[----:B------:R-:W1:Y:S01]  /*0200*/  LDCU UR5, c[0x0][0x394] ;  /* 0x00007280ff0577ac */ /* 0x000e620008000800 */
[----:B------:R-:W-:Y:S01]  /*0210*/  BAR.SYNC.DEFER_BLOCKING 0x0 ;  /* 0x0000000000007b1d */ /* 0x000fe20000010000 */
[----:B-1----:R-:W-:-:S13]  /*0220*/  ISETP.NE.AND P0, PT, RZ, UR5, PT ;  /* 0x00000005ff007c0c */ /* 0x002fda000bf05270 */
[----:B------:R-:W-:Y:S05]  /*0230*/  @!P0 EXIT ;  /* 0x000000000000894d */ /* 0x000fea0003800000 */
[----:B------:R-:W1:Y:S01]  /*0240*/  LDC.64 R4, c[0x0][0x388] ;  /* 0x0000e200ff047b82 */ /* 0x000e620000000a00 */
[----:B------:R-:W-:-:S07]  /*0250*/  IMAD.MOV.U32 R7, RZ, RZ, RZ ;  /* 0x000000ffff077224 */ /* 0x000fce00078e00ff */
.L_x_7:
[----:B------:R-:W-:Y:S01]  /*0260*/  LEA R0, R7, R6, 0x2 ;  /* 0x0000000607007211 */ /* 0x000fe200078e10ff */
[----:B--2---:R-:W-:-:S04]  /*0270*/  IMAD.IADD R3, R8, 0x1, R7 ;  /* 0x0000000108037824 */ /* 0x004fc800078e0207 */
[----:B------:R-:W2:Y:S01]  /*0280*/  LDS R9, [R0] ;  /* 0x0000000000097984 */ /* 0x000ea20000000800 */
[----:B------:R-:W-:Y:S01]  /*0290*/  IADD3 R7, PT, PT, R10, R7, RZ ;  /* 0x000000070a077210 */ /* 0x000fe20007ffe0ff */
[----:B01----:R-:W-:-:S03]  /*02a0*/  IMAD.WIDE.U32 R2, R3, 0x4, R4 ;  /* 0x0000000403027825 */ /* 0x003fc600078e0004 */
[----:B------:R-:W-:Y:S02]  /*02b0*/  ISETP.GE.U32.AND P0, PT, R7, UR5, PT ;  /* 0x0000000507007c0c */ /* 0x000fe4000bf06070 */
[----:B--2---:R2:W-:Y:S11]  /*02c0*/  REDG.E.ADD.STRONG.GPU desc[UR6][R2.64], R9 ;  /* 0x000000090200798e */ /* 0x0045f6000c12e106 */
[----:B------:R-:W-:Y:S05]  /*02d0*/  @!P0 BRA `(.L_x_7) ;  /* 0xfffffffc00e08947 */ /* 0x000fea000383ffff */
[----:B------:R-:W-:Y:S05]  /*02e0*/  EXIT ;  /* 0x000000000000794d */ /* 0x000fea0003800000 */
.L_x_8:
        /* <DEDUP_REMOVED lines=9> */
.L_x_15:


//--------------------- .text._Z23histogram_global_kernelPjS_jj --------------------------
	.section	.text._Z23histogram_global_kernelPjS_jj,"ax",@progbits
	.align	128
        .global         _Z23histogram_global_kernelPjS_jj
        .type           _Z23histogram_global_kernelPjS_jj,@function
        .size           _Z23histogram_global_kernelPjS_jj,(.L_x_16 - _Z23histogram_global_kernelPjS_jj)
        .other          _Z23histogram_global_kernelPjS_jj,@"STO_CUDA_ENTRY STV_DEFAULT"
_Z23histogram_global_kernelPjS_jj:
.text._Z23histogram_global_kernelPjS_jj:
[----:B------:R-:W-:Y:S01]  /*0000*/  LDC R1, c[0x0][0x37c] ;  /* 0x0000df00ff017b82 */ /* 0x000fe20000000800 */
[----:B------:R-:W0:Y:S07]  /*0010*/  S2R R0, SR_TID.X ;  /* 0x0000000000007919 */ /* 0x000e2e0000002100 */
[----:B------:R-:W0:Y:S01]  /*0020*/  S2UR UR4, SR_CTAID.X ;  /* 0x00000000000479c3 */ /* 0x000e220000002500 */
[----:B------:R-:W1:Y:S07]  /*0030*/  LDCU UR5, c[0x0][0x390] ;  /* 0x00007200ff0577ac */ /* 0x000e6e0008000800 */
[----:B------:R-:W0:Y:S02]  /*0040*/  LDC R9, c[0x0][0x360] ;  /* 0x0000d800ff097b82 */ /* 0x000e240000000800 */
[----:B0-----:R-:W-:-:S05]  /*0050*/  IMAD R0, R9, UR4, R0 ;  /* 0x0000000409007c24 */ /* 0x001fca000f8e0200 */
[----:B-1----:R-:W-:-:S13]  /*0060*/  ISETP.GE.U32.AND P0, PT, R0, UR5, PT ;  /* 0x0000000500007c0c */ /* 0x002fda000bf06070 */
[----:B------:R-:W-:Y:S05]  /*0070*/  @P0 EXIT ;  /* 0x000000000000094d */ /* 0x000fea0003800000 */
[----:B------:R-:W0:Y:S01]  /*0080*/  LDC.64 R4, c[0x0][0x380] ;  /* 0x0000e000ff047b82 */ /* 0x000e220000000a00 */
[----:B------:R-:W1:Y:S01]  /*0090*/  LDCU UR4, c[0x0][0x370] ;  /* 0x00006e00ff0477ac */ /* 0x000e620008000800 */
[----:B------:R-:W2:Y:S06]  /*00a0*/  LDCU.64 UR6, c[0x0][0x358] ;  /* 0x00006b00ff0677ac */ /* 0x000eac0008000a00 */
[----:B------:R-:W3:Y:S01]  /*00b0*/  LDC.64 R6, c[0x0][0x388] ;  /* 0x0000e200ff067b82 */ /* 0x000ee20000000a00 */
[----:B------:R-:W4:Y:S01]  /*00c0*/  LDCU.64 UR8, c[0x0][0x390] ;  /* 0x00007200ff0877ac */ /* 0x000f220008000a00 */
[----:B-1----:R-:W-:-:S07]  /*00d0*/  IMAD R9, R9, UR4, RZ ;  /* 0x0000000409097c24 */ /* 0x002fce000f8e02ff */
.L_x_11:
[----:B0-----:R-:W-:-:S06]  /*00e0*/  IMAD.WIDE R2, R0, 0x4, R4 ;  /* 0x0000000400027825 */ /* 0x001fcc00078e0204 */
[----:B--2---:R-:W2:Y:S01]  /*00f0*/  LDG.E R3, desc[UR6][R2.64] ;  /* 0x0000000602037981 */ /* 0x004ea2000c1e1900 */
[----:B------:R-:W-:Y:S01]  /*0100*/  IADD3 R0, PT, PT, R9, R0, RZ ;  /* 0x0000000009007210 */ /* 0x000fe20007ffe0ff */
[----:B------:R-:W-:Y:S03]  /*0110*/  BSSY.RECONVERGENT B0, `(.L_x_9) ;  /* 0x0000008000007945 */ /* 0x000fe60003800200 */
[----:B----4-:R-:W-:Y:S02]  /*0120*/  ISETP.GE.U32.AND P1, PT, R0, UR8, PT ;  /* 0x0000000800007c0c */ /* 0x010fe4000bf26070 */
[----:B--2---:R-:W-:-:S04]  /*0130*/  ISETP.GE.U32.AND P0, PT, R3, UR9, PT ;  /* 0x0000000903007c0c */ /* 0x004fc8000bf06070 */
[----:B------:R-:W-:-:S13]  /*0140*/  ISETP.LT.OR P0, PT, R3, RZ, P0 ;  /* 0x000000ff0300720c */ /* 0x000fda0000701670 */
[----:B------:R-:W-:Y:S05]  /*0150*/  @P0 BRA `(.L_x_10) ;  /* 0x00000000000c0947 */ /* 0x000fea0003800000 */
[----:B------:R-:W-:Y:S02]  /*0160*/  HFMA2 R11, -RZ, RZ, 0, 5.9604644775390625e-08 ;  /* 0x00000001ff0b7431 */ /* 0x000fe400000001ff */
[----:B---3--:R-:W-:-:S05]  /*0170*/  IMAD.WIDE.U32 R2, R3, 0x4, R6 ;  /* 0x0000000403027825 */ /* 0x008fca00078e0006 */
[----:B------:R0:W-:Y:S02]  /*0180*/  REDG.E.ADD.STRONG.GPU desc[UR6][R2.64], R11 ;  /* 0x0000000b0200798e */ /* 0x0001e4000c12e106 */
.L_x_10:
[----:B------:R-:W-:Y:S05]  /*0190*/  BSYNC.RECONVERGENT B0 ;  /* 0x0000000000007941 */ /* 0x000fea0003800200 */
.L_x_9:
[----:B------:R-:W-:Y:S05]  /*01a0*/  @!P1 BRA `(.L_x_11) ;  /* 0xfffffffc00cc9947 */ /* 0x000fea000383ffff */
[----:B------:R-:W-:Y:S05]  /*01b0*/  EXIT ;  /* 0x000000000000794d */ /* 0x000fea0003800000 */
.L_x_12:
        /* <DEDUP_REMOVED lines=12> */
.L_x_16:


//--------------------- .nv.shared.reserved.0     --------------------------
	.section	.nv.shared.reserved.0,"aw",@nobits
	.weak		__nv_reservedSMEM_offset_0_alias
	.size		__nv_reservedSMEM_offset_0_alias, 0, 64
	.other		__nv_reservedSMEM_offset_0_alias,@"STO_CUDA_RESERVED_SHARED STV_DEFAULT"
__nv_reservedSMEM_offset_0_alias:
	.zero		0
	.zero		64


//--------------------- .nv.shared._Z23histogram_shared_kernelPjS_jj --------------------------
	.section	.nv.shared._Z23histogram_shared_kernelPjS_jj,"aw",@nobits
	.sectionflags	@""
	.align	4
.nv.shared._Z23histogram_shared_kernelPjS_jj:
	.zero		17408


//--------------------- .nv.constant0._Z14convert_kernelPjj --------------------------
	.section	.nv.constant0._Z14convert_kernelPjj,"a",@progbits
	.sectionflags	@""
	.align	4
.nv.constant0._Z14convert_kernelPjj:
	.zero		908


//--------------------- .nv.constant0._Z34histogram_shared_accumulate_kernelPjS_jj --------------------------
	.section	.nv.constant0._Z34histogram_shared_accumulate_kernelPjS_jj,"a",@progbits
	.sectionflags	@""
	.align	4
.nv.constant0._Z34histogram_shared_accumulate_kernelPjS_jj:
	.zero		920


//--------------------- .nv.constant0._Z23histogram_shared_kernelPjS_jj --------------------------
	.section	.nv.constant0._Z23histogram_shared_kernelPjS_jj,"a",@progbits
	.sectionflags	@""
	.align	4
.nv.constant0._Z23histogram_shared_kernelPjS_jj:
	.zero		920


//--------------------- .nv.constant0._Z23histogram_global_kernelPjS_jj --------------------------
	.section	.nv.constant0._Z23histogram_global_kernelPjS_jj,"a",@progbits
	.sectionflags	@""
	.align	4
.nv.constant0._Z23histogram_global_kernelPjS_jj:
	.zero		920


//--------------------- SYMBOLS --------------------------

	.type		.nv.reservedSmem.offset0,@object
	.size		.nv.reservedSmem.offset0,0x4
	.type		.nv.reservedSmem.cap,@object
	.size		.nv.reservedSmem.cap,0x4
